	.headerflags	@"EF_CUDA_TEXMODE_UNIFIED EF_CUDA_64BIT_ADDRESS EF_CUDA_ACCELERATORS EF_CUDA_SM90 EF_CUDA_VIRTUAL_SM(EF_CUDA_SM90)"
	.elftype	@"ET_EXEC"


//--------------------- .nv.info                  --------------------------
	.section	.nv.info,"",@"SHT_CUDA_INFO"
	.align	4


	//----- nvinfo : EIATTR_REGCOUNT
	.align		4
        /*0000*/ 	.byte	0x04, 0x2f
        /*0002*/ 	.short	(.L_1 - .L_0)
	.align		4
.L_0:
        /*0004*/ 	.word	index@(triton_poi_fused_convolution_30)
        /*0008*/ 	.word	0x0000000c


	//----- nvinfo : EIATTR_MIN_STACK_SIZE
	.align		4
.L_1:
        /*000c*/ 	.byte	0x04, 0x12
        /*000e*/ 	.short	(.L_3 - .L_2)
	.align		4
.L_2:
        /*0010*/ 	.word	index@(triton_poi_fused_convolution_30)
        /*0014*/ 	.word	0x00000000


	//----- nvinfo : EIATTR_FRAME_SIZE
	.align		4
.L_3:
        /*0018*/ 	.byte	0x04, 0x11
        /*001a*/ 	.short	(.L_5 - .L_4)
	.align		4
.L_4:
        /*001c*/ 	.word	index@(triton_poi_fused_convolution_30)
        /*0020*/ 	.word	0x00000000


	//----- nvinfo : EIATTR_MIN_STACK_SIZE
	.align		4
.L_5:
        /*0024*/ 	.byte	0x04, 0x12
        /*0026*/ 	.short	(.L_7 - .L_6)
	.align		4
.L_6:
        /*0028*/ 	.word	index@(triton_poi_fused_convolution_30)
        /*002c*/ 	.word	0x00000000
.L_7:


//--------------------- .nv.info.triton_poi_fused_convolution_30 --------------------------
	.section	.nv.info.triton_poi_fused_convolution_30,"",@"SHT_CUDA_INFO"
	.sectionflags	@""
	.align	4


	//----- nvinfo : EIATTR_CUDA_API_VERSION
	.align		4
        /*0000*/ 	.byte	0x04, 0x37
        /*0002*/ 	.short	(.L_9 - .L_8)
.L_8:
        /*0004*/ 	.word	0x0000007c


	//----- nvinfo : EIATTR_KPARAM_INFO
	.align		4
.L_9:
        /*0008*/ 	.byte	0x04, 0x17
        /*000a*/ 	.short	(.L_11 - .L_10)
.L_10:
        /*000c*/ 	.word	0x00000000
        /*0010*/ 	.short	0x0002
        /*0012*/ 	.short	0x0010
        /*0014*/ 	.byte	0x00, 0xf0, 0x11, 0x00


	//----- nvinfo : EIATTR_KPARAM_INFO
	.align		4
.L_11:
        /*0018*/ 	.byte	0x04, 0x17
        /*001a*/ 	.short	(.L_13 - .L_12)
.L_12:
        /*001c*/ 	.word	0x00000000
        /*0020*/ 	.short	0x0001
        /*0022*/ 	.short	0x0008
        /*0024*/ 	.byte	0x00, 0xf4, 0x21, 0x00


	//----- nvinfo : EIATTR_KPARAM_INFO
	.align		4
.L_13:
        /*0028*/ 	.byte	0x04, 0x17
        /*002a*/ 	.short	(.L_15 - .L_14)
.L_14:
        /*002c*/ 	.word	0x00000000
        /*0030*/ 	.short	0x0000
        /*0032*/ 	.short	0x0000
        /*0034*/ 	.byte	0x00, 0xf4, 0x21, 0x00


	//----- nvinfo : EIATTR_SPARSE_MMA_MASK
	.align		4
.L_15:
        /*0038*/ 	.byte	0x03, 0x50
        /*003a*/ 	.short	0x0000


	//----- nvinfo : EIATTR_MAXREG_COUNT
	.align		4
        /*003c*/ 	.byte	0x03, 0x1b
        /*003e*/ 	.short	0x00ff


	//----- nvinfo : EIATTR_EXIT_INSTR_OFFSETS
	.align		4
        /*0040*/ 	.byte	0x04, 0x1c
        /*0042*/ 	.short	(.L_17 - .L_16)


	//   ....[0]....
.L_16:
        /*0044*/ 	.word	0x00000180


	//----- nvinfo : EIATTR_REQNTID
	.align		4
.L_17:
        /*0048*/ 	.byte	0x04, 0x10
        /*004a*/ 	.short	(.L_19 - .L_18)
.L_18:
        /*004c*/ 	.word	0x00000080
        /*0050*/ 	.word	0x00000001
        /*0054*/ 	.word	0x00000001


	//----- nvinfo : EIATTR_CBANK_PARAM_SIZE
	.align		4
.L_19:
        /*0058*/ 	.byte	0x03, 0x19
        /*005a*/ 	.short	0x0014


	//----- nvinfo : EIATTR_PARAM_CBANK
	.align		4
        /*005c*/ 	.byte	0x04, 0x0a
        /*005e*/ 	.short	(.L_21 - .L_20)
	.align		4
.L_20:
        /*0060*/ 	.word	index@(.nv.constant0.triton_poi_fused_convolution_30)
        /*0064*/ 	.short	0x0210
        /*0066*/ 	.short	0x0014


	//----- nvinfo : EIATTR_SW_WAR
	.align		4
.L_21:
        /*0068*/ 	.byte	0x04, 0x36
        /*006a*/ 	.short	(.L_23 - .L_22)
.L_22:
        /*006c*/ 	.word	0x00000008
.L_23:


//--------------------- .nv.callgraph             --------------------------
	.section	.nv.callgraph,"",@"SHT_CUDA_CALLGRAPH"
	.align	4
	.sectionentsize	8
	.align		4
        /*0000*/ 	.word	0x00000000
	.align		4
        /*0004*/ 	.word	0xffffffff
	.align		4
        /*0008*/ 	.word	0x00000000
	.align		4
        /*000c*/ 	.word	0xfffffffe
	.align		4
        /*0010*/ 	.word	0x00000000
	.align		4
        /*0014*/ 	.word	0xfffffffd
	.align		4
        /*0018*/ 	.word	0x00000000
	.align		4
        /*001c*/ 	.word	0xfffffffc


//--------------------- .text.triton_poi_fused_convolution_30 --------------------------
	.section	.text.triton_poi_fused_convolution_30,"ax",@progbits
	.align	128
        .global         triton_poi_fused_convolution_30
        .type           triton_poi_fused_convolution_30,@function
        .size           triton_poi_fused_convolution_30,(.L_x_1 - triton_poi_fused_convolution_30)
        .other          triton_poi_fused_convolution_30,@"STO_CUDA_ENTRY STV_DEFAULT"
triton_poi_fused_convolution_30:
.text.triton_poi_fused_convolution_30:
[----:B------:R-:W-:Y:S01]  /*0000*/  LDC R1, c[0x0][0x28] ;  /* 0x00000a00ff017b82 */ /* 0x000fe20000000800 */
[----:B------:R-:W1:Y:S07]  /*0010*/  S2R R0, SR_TID.X ;  /* 0x0000000000007919 */ /* 0x000e6e0000002100 */
[----:B------:R-:W2:Y:S01]  /*0020*/  LDC.64 R4, c[0x0][0x218] ;  /* 0x00008600ff047b82 */ /* 0x000ea20000000a00 */
[----:B------:R-:W-:Y:S01]  /*0030*/  ULDC.64 UR4, c[0x0][0x208] ;  /* 0x0000820000047ab9 */ /* 0x000fe20000000a00 */
[----:B------:R-:W3:Y:S06]  /*0040*/  S2R R7, SR_CTAID.X ;  /* 0x0000000000077919 */ /* 0x000eec0000002500 */
[----:B------:R-:W4:Y:S01]  /*0050*/  LDC.64 R2, c[0x0][0x210] ;  /* 0x00008400ff027b82 */ /* 0x000f220000000a00 */
[----:B-1----:R-:W-:Y:S01]  /*0060*/  IMAD.SHL.U32 R0, R0, 0x2, RZ ;  /* 0x0000000200007824 */ /* 0x002fe200078e00ff */
[----:B---3--:R-:W-:-:S04]  /*0070*/  SHF.R.S32.HI R6, RZ, 0x17, R7 ;  /* 0x00000017ff067819 */ /* 0x008fc80000011407 */
[----:B------:R-:W-:Y:S02]  /*0080*/  LOP3.LUT R0, R0, 0xfe, RZ, 0xc0, !PT ;  /* 0x000000fe00007812 */ /* 0x000fe400078ec0ff */
[----:B------:R-:W-:-:S03]  /*0090*/  SGXT R6, R6, 0x1 ;  /* 0x000000010606781a */ /* 0x000fc60000000200 */
[----:B------:R-:W-:-:S04]  /*00a0*/  IMAD R7, R7, 0x100, R0 ;  /* 0x0000010007077824 */ /* 0x000fc800078e0200 */
[----:B----4-:R-:W-:Y:S01]  /*00b0*/  IMAD.WIDE R2, R7, 0x4, R2 ;  /* 0x0000000407027825 */ /* 0x010fe200078e0202 */
[----:B------:R-:W-:-:S04]  /*00c0*/  LEA.HI R6, R6, R7, RZ, 0x4 ;  /* 0x0000000706067211 */ /* 0x000fc800078f20ff */
[--C-:B------:R-:W-:Y:S02]  /*00d0*/  SHF.R.S32.HI R0, RZ, 0x4, R6.reuse ;  /* 0x00000004ff007819 */ /* 0x100fe40000011406 */
[----:B------:R-:W-:Y:S02]  /*00e0*/  SHF.R.S32.HI R9, RZ, 0x1f, R6 ;  /* 0x0000001fff097819 */ /* 0x000fe40000011406 */
[----:B------:R-:W3:Y:S02]  /*00f0*/  LDG.E.64 R6, desc[UR4][R2.64] ;  /* 0x0000000402067981 */ /* 0x000ee4000c1e1b00 */
[----:B------:R-:W-:-:S04]  /*0100*/  LEA.HI R9, R9, R0, RZ, 0x8 ;  /* 0x0000000009097211 */ /* 0x000fc800078f40ff */
[----:B------:R-:W-:-:S05]  /*0110*/  LOP3.LUT R9, R9, 0xffffff00, RZ, 0xc0, !PT ;  /* 0xffffff0009097812 */ /* 0x000fca00078ec0ff */
[----:B------:R-:W-:-:S04]  /*0120*/  IMAD.IADD R9, R0, 0x1, -R9 ;  /* 0x0000000100097824 */ /* 0x000fc800078e0a09 */
[----:B--2---:R-:W-:-:S06]  /*0130*/  IMAD.WIDE R4, R9, 0x4, R4 ;  /* 0x0000000409047825 */ /* 0x004fcc00078e0204 */
[----:B------:R-:W3:Y:S02]  /*0140*/  LDG.E.EL R4, desc[UR4][R4.64] ;  /* 0x0000000404047981 */ /* 0x000ee4000c2e1900 */
[--C-:B---3--:R-:W-:Y:S01]  /*0150*/  FADD R6, R6, R4.reuse ;  /* 0x0000000406067221 */ /* 0x108fe20000000000 */
[----:B------:R-:W-:-:S05]  /*0160*/  FADD R7, R7, R4 ;  /* 0x0000000407077221 */ /* 0x000fca0000000000 */
[----:B------:R-:W-:Y:S01]  /*0170*/  STG.E.64 desc[UR4][R2.64], R6 ;  /* 0x0000000602007986 */ /* 0x000fe2000c101b04 */
[----:B------:R-:W-:Y:S05]  /*0180*/  EXIT ;  /* 0x000000000000794d */ /* 0x000fea0003800000 */
.L_x_0:
[----:B------:R-:W-:-:S00]  /*0190*/  BRA `(.L_x_0) ;  /* 0xfffffffc00fc7947 */ /* 0x000fc0000383ffff */
[----:B------:R-:W-:-:S00]  /*01a0*/  NOP ;  /* 0x0000000000007918 */ /* 0x000fc00000000000 */
        /* <DEDUP_REMOVED lines=13> */
.L_x_1:


//--------------------- .nv.constant0.triton_poi_fused_convolution_30 --------------------------
	.section	.nv.constant0.triton_poi_fused_convolution_30,"a",@progbits
	.sectionflags	@""
	.align	4
.nv.constant0.triton_poi_fused_convolution_30:
	.zero		548
